//
// Generated by NVIDIA NVVM Compiler
//
// Compiler Build ID: CL-36424714
// Cuda compilation tools, release 13.0, V13.0.88
// Based on NVVM 20.0.0
//

.version 9.0
.target sm_100
.address_size 64

	// .globl	_Z11mult2MatrixPfS_S_

.visible .entry _Z11mult2MatrixPfS_S_(
	.param .u64 .ptr .align 1 _Z11mult2MatrixPfS_S__param_0,
	.param .u64 .ptr .align 1 _Z11mult2MatrixPfS_S__param_1,
	.param .u64 .ptr .align 1 _Z11mult2MatrixPfS_S__param_2
)
{
	.reg .pred 	%p<5>;
	.reg .b32 	%r<18>;
	.reg .b32 	%f<16>;
	.reg .b64 	%rd<18>;

	ld.param.u64 	%rd5, [_Z11mult2MatrixPfS_S__param_0];
	ld.param.u64 	%rd6, [_Z11mult2MatrixPfS_S__param_1];
	ld.param.u64 	%rd7, [_Z11mult2MatrixPfS_S__param_2];
	mov.u32 	%r8, %ctaid.y;
	mov.u32 	%r9, %ntid.y;
	mov.u32 	%r10, %tid.y;
	mad.lo.s32 	%r1, %r8, %r9, %r10;
	mov.u32 	%r11, %ctaid.x;
	mov.u32 	%r12, %ntid.x;
	mov.u32 	%r13, %tid.x;
	mad.lo.s32 	%r2, %r11, %r12, %r13;
	setp.gt.u32 	%p1, %r1, 99;
	setp.gt.s32 	%p2, %r2, 99;
	or.pred  	%p3, %p1, %p2;
	@%p3 bra 	$L__BB0_4;
	mul.lo.s32 	%r3, %r1, 100;
	mul.wide.u32 	%rd8, %r3, 4;
	cvta.to.global.u64 	%rd9, %rd5;
	add.s64 	%rd10, %rd8, %rd9;
	add.s64 	%rd17, %rd10, 8;
	cvta.to.global.u64 	%rd11, %rd6;
	add.s64 	%rd2, %rd11, 800;
	mov.f32 	%f15, 0f00000000;
	mov.b32 	%r17, 0;
	mov.u32 	%r16, %r2;
$L__BB0_2:
	mul.wide.s32 	%rd12, %r16, 4;
	add.s64 	%rd13, %rd2, %rd12;
	ld.global.f32 	%f4, [%rd17+-8];
	ld.global.f32 	%f5, [%rd13+-800];
	fma.rn.f32 	%f6, %f4, %f5, %f15;
	ld.global.f32 	%f7, [%rd17+-4];
	ld.global.f32 	%f8, [%rd13+-400];
	fma.rn.f32 	%f9, %f7, %f8, %f6;
	ld.global.f32 	%f10, [%rd17];
	ld.global.f32 	%f11, [%rd13];
	fma.rn.f32 	%f12, %f10, %f11, %f9;
	ld.global.f32 	%f13, [%rd17+4];
	ld.global.f32 	%f14, [%rd13+400];
	fma.rn.f32 	%f15, %f13, %f14, %f12;
	add.s32 	%r17, %r17, 4;
	add.s64 	%rd17, %rd17, 16;
	add.s32 	%r16, %r16, 400;
	setp.ne.s32 	%p4, %r17, 100;
	@%p4 bra 	$L__BB0_2;
	add.s32 	%r15, %r3, %r2;
	cvta.to.global.u64 	%rd14, %rd7;
	mul.wide.s32 	%rd15, %r15, 4;
	add.s64 	%rd16, %rd14, %rd15;
	st.global.f32 	[%rd16], %f15;
$L__BB0_4:
	ret;

}


// ===== COMPILED SASS (sm_100) =====

	.target	sm_100

	.elftype	@"ET_EXEC"


//--------------------- .note.nv.tkinfo           --------------------------
	.section	.note.nv.tkinfo,"",@"SHT_NOTE"
	.sectionflags	@"SHF_NOTE_NV_TKINFO"
	.tkinfo
        /*0018*/ 	.word	0x00000002
        /*0030*/ 	.string	""
        /*0030*/ 	.string	"ptxas"
        /*0030*/ 	.string	"Cuda compilation tools, release 13.0, V13.0.88"
        /*0030*/ 	.string	"Build cuda_13.0.r13.0/compiler.36424714_0"
        /*0030*/ 	.string	"-arch sm_100 -m 64 "



//--------------------- .note.nv.cuinfo           --------------------------
	.section	.note.nv.cuinfo,"",@"SHT_NOTE"
	.sectionflags	@"SHF_NOTE_NV_CUINFO"
        /*0018*/ 	.short	0x0002
        /*001a*/ 	.short	0x0064
        /*001c*/ 	.short	0x0082
	.zero		2


//--------------------- .nv.info                  --------------------------
	.section	.nv.info,"",@"SHT_CUDA_INFO"
	.align	4


	//----- nvinfo : EIATTR_REGCOUNT
	.align		4
        /*0000*/ 	.byte	0x04, 0x2f
        /*0002*/ 	.short	(.L_1 - .L_0)
	.align		4
.L_0:
        /*0004*/ 	.word	index@(_Z11mult2MatrixPfS_S_)
        /*0008*/ 	.word	0x00000020


	//----- nvinfo : EIATTR_FRAME_SIZE
	.align		4
.L_1:
        /*000c*/ 	.byte	0x04, 0x11
        /*000e*/ 	.short	(.L_3 - .L_2)
	.align		4
.L_2:
        /*0010*/ 	.word	index@(_Z11mult2MatrixPfS_S_)
        /*0014*/ 	.word	0x00000000


	//----- nvinfo : EIATTR_MIN_STACK_SIZE
	.align		4
.L_3:
        /*0018*/ 	.byte	0x04, 0x12
        /*001a*/ 	.short	(.L_5 - .L_4)
	.align		4
.L_4:
        /*001c*/ 	.word	index@(_Z11mult2MatrixPfS_S_)
        /*0020*/ 	.word	0x00000000
.L_5:


//--------------------- .nv.compat                --------------------------
	.section	.nv.compat,"",@"SHT_CUDA_COMPAT_INFO"
	.align	4
        /*0000*/ 	.byte	0x02, 0x09, 0x00, 0x00, 0x02, 0x02, 0x01, 0x00, 0x02, 0x05, 0x05, 0x00, 0x03, 0x07, 0x01, 0x01
        /*0010*/ 	.byte	0x02, 0x03, 0x00, 0x00, 0x02, 0x06, 0x01, 0x00, 0x04, 0x0b, 0x08, 0x00, 0x09, 0x00, 0x00, 0x00
        /*0020*/ 	.byte	0x00, 0x00, 0x00, 0x00


//--------------------- .nv.info._Z11mult2MatrixPfS_S_ --------------------------
	.section	.nv.info._Z11mult2MatrixPfS_S_,"",@"SHT_CUDA_INFO"
	.sectionflags	@""
	.align	4


	//----- nvinfo : EIATTR_CUDA_API_VERSION
	.align		4
        /*0000*/ 	.byte	0x04, 0x37
        /*0002*/ 	.short	(.L_7 - .L_6)
.L_6:
        /*0004*/ 	.word	0x00000082


	//----- nvinfo : EIATTR_KPARAM_INFO
	.align		4
.L_7:
        /*0008*/ 	.byte	0x04, 0x17
        /*000a*/ 	.short	(.L_9 - .L_8)
.L_8:
        /*000c*/ 	.word	0x00000000
        /*0010*/ 	.short	0x0002
        /*0012*/ 	.short	0x0010
        /*0014*/ 	.byte	0x00, 0xf5, 0x21, 0x00


	//----- nvinfo : EIATTR_KPARAM_INFO
	.align		4
.L_9:
        /*0018*/ 	.byte	0x04, 0x17
        /*001a*/ 	.short	(.L_11 - .L_10)
.L_10:
        /*001c*/ 	.word	0x00000000
        /*0020*/ 	.short	0x0001
        /*0022*/ 	.short	0x0008
        /*0024*/ 	.byte	0x00, 0xf5, 0x21, 0x00


	//----- nvinfo : EIATTR_KPARAM_INFO
	.align		4
.L_11:
        /*0028*/ 	.byte	0x04, 0x17
        /*002a*/ 	.short	(.L_13 - .L_12)
.L_12:
        /*002c*/ 	.word	0x00000000
        /*0030*/ 	.short	0x0000
        /*0032*/ 	.short	0x0000
        /*0034*/ 	.byte	0x00, 0xf5, 0x21, 0x00


	//----- nvinfo : EIATTR_SPARSE_MMA_MASK
	.align		4
.L_13:
        /*0038*/ 	.byte	0x03, 0x50
        /*003a*/ 	.short	0x0000


	//----- nvinfo : EIATTR_MAXREG_COUNT
	.align		4
        /*003c*/ 	.byte	0x03, 0x1b
        /*003e*/ 	.short	0x00ff


	//----- nvinfo : EIATTR_MERCURY_ISA_VERSION
	.align		4
        /*0040*/ 	.byte	0x03, 0x5f
        /*0042*/ 	.short	0x0101


	//----- nvinfo : EIATTR_VRC_CTA_INIT_COUNT
	.align		4
        /*0044*/ 	.byte	0x02, 0x4a
	.zero		1
	.zero		1


	//----- nvinfo : EIATTR_EXIT_INSTR_OFFSETS
	.align		4
        /*0048*/ 	.byte	0x04, 0x1c
        /*004a*/ 	.short	(.L_15 - .L_14)


	//   ....[0]....
.L_14:
        /*004c*/ 	.word	0x000000b0


	//   ....[1]....
        /*0050*/ 	.word	0x00001760


	//----- nvinfo : EIATTR_CBANK_PARAM_SIZE
	.align		4
.L_15:
        /*0054*/ 	.byte	0x03, 0x19
        /*0056*/ 	.short	0x0018


	//----- nvinfo : EIATTR_PARAM_CBANK
	.align		4
        /*0058*/ 	.byte	0x04, 0x0a
        /*005a*/ 	.short	(.L_17 - .L_16)
	.align		4
.L_16:
        /*005c*/ 	.word	index@(.nv.constant0._Z11mult2MatrixPfS_S_)
        /*0060*/ 	.short	0x0380
        /*0062*/ 	.short	0x0018


	//----- nvinfo : EIATTR_SW_WAR
	.align		4
.L_17:
        /*0064*/ 	.byte	0x04, 0x36
        /*0066*/ 	.short	(.L_19 - .L_18)
.L_18:
        /*0068*/ 	.word	0x00000008
.L_19:


//--------------------- .nv.callgraph             --------------------------
	.section	.nv.callgraph,"",@"SHT_CUDA_CALLGRAPH"
	.align	4
	.sectionentsize	8
	.align		4
        /*0000*/ 	.word	0x00000000
	.align		4
        /*0004*/ 	.word	0xffffffff
	.align		4
        /*0008*/ 	.word	0x00000000
	.align		4
        /*000c*/ 	.word	0xfffffffe
	.align		4
        /*0010*/ 	.word	0x00000000
	.align		4
        /*0014*/ 	.word	0xfffffffd
	.align		4
        /*0018*/ 	.word	0x00000000
	.align		4
        /*001c*/ 	.word	0xfffffffc


//--------------------- .text._Z11mult2MatrixPfS_S_ --------------------------
	.section	.text._Z11mult2MatrixPfS_S_,"ax",@progbits
	.align	128
        .global         _Z11mult2MatrixPfS_S_
        .type           _Z11mult2MatrixPfS_S_,@function
        .size           _Z11mult2MatrixPfS_S_,(.L_x_1 - _Z11mult2MatrixPfS_S_)
        .other          _Z11mult2MatrixPfS_S_,@"STO_CUDA_ENTRY STV_DEFAULT"
_Z11mult2MatrixPfS_S_:
.text._Z11mult2MatrixPfS_S_:
[----:B------:R-:W-:Y:S01]  /*0000*/  LDC R1, c[0x0][0x37c] ;  /* 0x0000df00ff017b82 */ /* 0x000fe20000000800 */
[----:B------:R-:W0:Y:S07]  /*0010*/  S2R R0, SR_TID.X ;  /* 0x0000000000007919 */ /* 0x000e2e0000002100 */
[----:B------:R-:W1:Y:S01]  /*0020*/  LDC R10, c[0x0][0x364] ;  /* 0x0000d900ff0a7b82 */ /* 0x000e620000000800 */
[----:B------:R-:W1:Y:S07]  /*0030*/  S2R R3, SR_TID.Y ;  /* 0x0000000000037919 */ /* 0x000e6e0000002200 */
[----:B------:R-:W0:Y:S08]  /*0040*/  S2UR UR5, SR_CTAID.X ;  /* 0x00000000000579c3 */ /* 0x000e300000002500 */
[----:B------:R-:W0:Y:S08]  /*0050*/  LDC R11, c[0x0][0x360] ;  /* 0x0000d800ff0b7b82 */ /* 0x000e300000000800 */
[----:B------:R-:W1:Y:S01]  /*0060*/  S2UR UR4, SR_CTAID.Y ;  /* 0x00000000000479c3 */ /* 0x000e620000002600 */
[----:B0-----:R-:W-:-:S05]  /*0070*/  IMAD R11, R11, UR5, R0 ;  /* 0x000000050b0b7c24 */ /* 0x001fca000f8e0200 */
[----:B------:R-:W-:Y:S01]  /*0080*/  ISETP.GT.AND P0, PT, R11, 0x63, PT ;  /* 0x000000630b00780c */ /* 0x000fe20003f04270 */
[----:B-1----:R-:W-:-:S05]  /*0090*/  IMAD R10, R10, UR4, R3 ;  /* 0x000000040a0a7c24 */ /* 0x002fca000f8e0203 */
[----:B------:R-:W-:-:S13]  /*00a0*/  ISETP.GT.U32.OR P0, PT, R10, 0x63, P0 ;  /* 0x000000630a00780c */ /* 0x000fda0000704470 */
[----:B------:R-:W-:Y:S05]  /*00b0*/  @P0 EXIT ;  /* 0x000000000000094d */ /* 0x000fea0003800000 */
[----:B------:R-:W0:Y:S01]  /*00c0*/  LDCU.64 UR4, c[0x0][0x388] ;  /* 0x00007100ff0477ac */ /* 0x000e220008000a00 */
[----:B------:R-:W1:Y:S01]  /*00d0*/  LDC.64 R2, c[0x0][0x380] ;  /* 0x0000e000ff027b82 */ /* 0x000e620000000a00 */
[----:B------:R-:W-:Y:S01]  /*00e0*/  IMAD R10, R10, 0x64, RZ ;  /* 0x000000640a0a7824 */ /* 0x000fe200078e02ff */
[----:B------:R-:W2:Y:S01]  /*00f0*/  LDCU.64 UR6, c[0x0][0x358] ;  /* 0x00006b00ff0677ac */ /* 0x000ea20008000a00 */
[----:B0-----:R-:W-:-:S04]  /*0100*/  UIADD3 UR4, UP0, UPT, UR4, 0x320, URZ ;  /* 0x0000032004047890 */ /* 0x001fc8000ff1e0ff */
[----:B------:R-:W-:Y:S02]  /*0110*/  UIADD3.X UR5, UPT, UPT, URZ, UR5, URZ, UP0, !UPT ;  /* 0x00000005ff057290 */ /* 0x000fe400087fe4ff */
[----:B------:R-:W-:Y:S01]  /*0120*/  MOV R4, UR4 ;  /* 0x0000000400047c02 */ /* 0x000fe20008000f00 */
[----:B-1----:R-:W-:-:S03]  /*0130*/  IMAD.WIDE.U32 R2, R10, 0x4, R2 ;  /* 0x000000040a027825 */ /* 0x002fc600078e0002 */
[----:B------:R-:W-:Y:S02]  /*0140*/  MOV R5, UR5 ;  /* 0x0000000500057c02 */ /* 0x000fe40008000f00 */
[----:B--2---:R-:W2:Y:S01]  /*0150*/  LDG.E R0, desc[UR6][R2.64] ;  /* 0x0000000602007981 */ /* 0x004ea2000c1e1900 */
[----:B------:R-:W-:-:S03]  /*0160*/  IMAD.WIDE R6, R11, 0x4, R4 ;  /* 0x000000040b067825 */ /* 0x000fc600078e0204 */
[----:B------:R-:W3:Y:S04]  /*0170*/  LDG.E R12, desc[UR6][R2.64+0x4] ;  /* 0x00000406020c7981 */ /* 0x000ee8000c1e1900 */
[----:B------:R-:W2:Y:S04]  /*0180*/  LDG.E R13, desc[UR6][R6.64+-0x320] ;  /* 0xfffce006060d7981 */ /* 0x000ea8000c1e1900 */
[----:B------:R-:W3:Y:S01]  /*0190*/  LDG.E R15, desc[UR6][R6.64+-0x190] ;  /* 0xfffe7006060f7981 */ /* 0x000ee2000c1e1900 */
[----:B------:R-:W-:-:S03]  /*01a0*/  IADD3 R9, PT, PT, R11, 0x190, RZ ;  /* 0x000001900b097810 */ /* 0x000fc60007ffe0ff */
[----:B------:R-:W4:Y:S04]  /*01b0*/  LDG.E R14, desc[UR6][R2.64+0x8] ;  /* 0x00000806020e7981 */ /* 0x000f28000c1e1900 */
[----:B------:R-:W4:Y:S01]  /*01c0*/  LDG.E R17, desc[UR6][R6.64] ;  /* 0x0000000606117981 */ /* 0x000f22000c1e1900 */
[----:B------:R-:W-:-:S03]  /*01d0*/  IMAD.WIDE R8, R9, 0x4, R4 ;  /* 0x0000000409087825 */ /* 0x000fc600078e0204 */
[----:B------:R0:W5:Y:S04]  /*01e0*/  LDG.E R22, desc[UR6][R6.64+0x190] ;  /* 0x0001900606167981 */ /* 0x000168000c1e1900 */
[----:B------:R-:W5:Y:S04]  /*01f0*/  LDG.E R27, desc[UR6][R2.64+0xc] ;  /* 0x00000c06021b7981 */ /* 0x000f68000c1e1900 */
[----:B------:R-:W5:Y:S04]  /*0200*/  LDG.E R20, desc[UR6][R2.64+0x10] ;  /* 0x0000100602147981 */ /* 0x000f68000c1e1900 */
[----:B------:R-:W5:Y:S04]  /*0210*/  LDG.E R23, desc[UR6][R8.64+-0x320] ;  /* 0xfffce00608177981 */ /* 0x000f68000c1e1900 */
[----:B------:R-:W5:Y:S04]  /*0220*/  LDG.E R16, desc[UR6][R2.64+0x14] ;  /* 0x0000140602107981 */ /* 0x000f68000c1e1900 */
[----:B------:R-:W5:Y:S04]  /*0230*/  LDG.E R19, desc[UR6][R8.64+-0x190] ;  /* 0xfffe700608137981 */ /* 0x000f68000c1e1900 */
[----:B------:R-:W5:Y:S04]  /*0240*/  LDG.E R18, desc[UR6][R2.64+0x18] ;  /* 0x0000180602127981 */ /* 0x000f68000c1e1900 */
[----:B------:R-:W5:Y:S01]  /*0250*/  LDG.E R21, desc[UR6][R8.64] ;  /* 0x0000000608157981 */ /* 0x000f62000c1e1900 */
[----:B0-----:R-:W-:-:S03]  /*0260*/  IADD3 R7, PT, PT, R11, 0x320, RZ ;  /* 0x000003200b077810 */ /* 0x001fc60007ffe0ff */
[----:B------:R0:W5:Y:S02]  /*0270*/  LDG.E R25, desc[UR6][R8.64+0x190] ;  /* 0x0001900608197981 */ /* 0x000164000c1e1900 */
[----:B------:R-:W-:Y:S02]  /*0280*/  IMAD.WIDE R6, R7, 0x4, R4 ;  /* 0x0000000407067825 */ /* 0x000fe400078e0204 */
[----:B------:R-:W5:Y:S04]  /*0290*/  LDG.E R26, desc[UR6][R2.64+0x1c] ;  /* 0x00001c06021a7981 */ /* 0x000f68000c1e1900 */
[----:B------:R-:W5:Y:S01]  /*02a0*/  LDG.E R24, desc[UR6][R6.64+0x190] ;  /* 0x0001900606187981 */ /* 0x000f62000c1e1900 */
[----:B--2---:R-:W-:-:S03]  /*02b0*/  FFMA R29, R0, R13, RZ ;  /* 0x0000000d001d7223 */ /* 0x004fc600000000ff */
[----:B------:R-:W2:Y:S04]  /*02c0*/  LDG.E R0, desc[UR6][R2.64+0x20] ;  /* 0x0000200602007981 */ /* 0x000ea8000c1e1900 */
[----:B------:R-:W2:Y:S01]  /*02d0*/  LDG.E R13, desc[UR6][R6.64+-0x320] ;  /* 0xfffce006060d7981 */ /* 0x000ea2000c1e1900 */
[----:B---3--:R-:W-:-:S03]  /*02e0*/  FFMA R29, R12, R15, R29 ;  /* 0x0000000f0c1d7223 */ /* 0x008fc6000000001d */
[----:B------:R-:W3:Y:S04]  /*02f0*/  LDG.E R12, desc[UR6][R2.64+0x24] ;  /* 0x00002406020c7981 */ /* 0x000ee8000c1e1900 */
[----:B------:R-:W3:Y:S01]  /*0300*/  LDG.E R15, desc[UR6][R6.64+-0x190] ;  /* 0xfffe7006060f7981 */ /* 0x000ee2000c1e1900 */
[----:B----4-:R-:W-:-:S03]  /*0310*/  FFMA R28, R14, R17, R29 ;  /* 0x000000110e1c7223 */ /* 0x010fc6000000001d */
[----:B------:R-:W4:Y:S01]  /*0320*/  LDG.E R14, desc[UR6][R2.64+0x28] ;  /* 0x00002806020e7981 */ /* 0x000f22000c1e1900 */
[----:B0-----:R-:W-:-:S03]  /*0330*/  IADD3 R9, PT, PT, R11, 0x4b0, RZ ;  /* 0x000004b00b097810 */ /* 0x001fc60007ffe0ff */
[----:B------:R0:W4:Y:S01]  /*0340*/  LDG.E R17, desc[UR6][R6.64] ;  /* 0x0000000606117981 */ /* 0x000122000c1e1900 */
[----:B-----5:R-:W-:Y:S01]  /*0350*/  FFMA R27, R27, R22, R28 ;  /* 0x000000161b1b7223 */ /* 0x020fe2000000001c */
[----:B------:R-:W-:Y:S02]  /*0360*/  IMAD.WIDE R8, R9, 0x4, R4 ;  /* 0x0000000409087825 */ /* 0x000fe400078e0204 */
[----:B------:R-:W5:Y:S02]  /*0370*/  LDG.E R29, desc[UR6][R2.64+0x2c] ;  /* 0x00002c06021d7981 */ /* 0x000f64000c1e1900 */
[----:B------:R-:W-:Y:S02]  /*0380*/  FFMA R27, R20, R23, R27 ;  /* 0x00000017141b7223 */ /* 0x000fe4000000001b */
[----:B------:R-:W5:Y:S04]  /*0390*/  LDG.E R20, desc[UR6][R2.64+0x30] ;  /* 0x0000300602147981 */ /* 0x000f68000c1e1900 */
[----:B------:R-:W5:Y:S01]  /*03a0*/  LDG.E R23, desc[UR6][R8.64+-0x320] ;  /* 0xfffce00608177981 */ /* 0x000f62000c1e1900 */
[----:B------:R-:W-:-:S03]  /*03b0*/  FFMA R27, R16, R19, R27 ;  /* 0x00000013101b7223 */ /* 0x000fc6000000001b */
[----:B------:R-:W5:Y:S04]  /*03c0*/  LDG.E R16, desc[UR6][R2.64+0x34] ;  /* 0x0000340602107981 */ /* 0x000f68000c1e1900 */
[----:B------:R-:W5:Y:S01]  /*03d0*/  LDG.E R19, desc[UR6][R8.64+-0x190] ;  /* 0xfffe700608137981 */ /* 0x000f62000c1e1900 */
[----:B------:R-:W-:-:S03]  /*03e0*/  FFMA R27, R18, R21, R27 ;  /* 0x00000015121b7223 */ /* 0x000fc6000000001b */
[----:B------:R-:W5:Y:S04]  /*03f0*/  LDG.E R18, desc[UR6][R2.64+0x38] ;  /* 0x0000380602127981 */ /* 0x000f68000c1e1900 */
[----:B------:R-:W5:Y:S01]  /*0400*/  LDG.E R21, desc[UR6][R8.64] ;  /* 0x0000000608157981 */ /* 0x000f62000c1e1900 */
[----:B0-----:R-:W-:Y:S01]  /*0410*/  IADD3 R7, PT, PT, R11, 0x640, RZ ;  /* 0x000006400b077810 */ /* 0x001fe20007ffe0ff */
[----:B------:R-:W-:Y:S02]  /*0420*/  FFMA R25, R26, R25, R27 ;  /* 0x000000191a197223 */ /* 0x000fe4000000001b */
[----:B------:R4:W5:Y:S02]  /*0430*/  LDG.E R22, desc[UR6][R8.64+0x190] ;  /* 0x0001900608167981 */ /* 0x000964000c1e1900 */
[----:B------:R-:W-:-:S02]  /*0440*/  IMAD.WIDE R6, R7, 0x4, R4 ;  /* 0x0000000407067825 */ /* 0x000fc400078e0204 */
[----:B------:R-:W5:Y:S04]  /*0450*/  LDG.E R27, desc[UR6][R2.64+0x3c] ;  /* 0x00003c06021b7981 */ /* 0x000f68000c1e1900 */
[----:B------:R-:W5:Y:S01]  /*0460*/  LDG.E R26, desc[UR6][R2.64+0x4c] ;  /* 0x00004c06021a7981 */ /* 0x000f62000c1e1900 */
[----:B--2---:R-:W-:-:S03]  /*0470*/  FFMA R25, R0, R13, R25 ;  /* 0x0000000d00197223 */ /* 0x004fc60000000019 */
[----:B------:R-:W2:Y:S04]  /*0480*/  LDG.E R0, desc[UR6][R2.64+0x40] ;  /* 0x0000400602007981 */ /* 0x000ea8000c1e1900 */
[----:B------:R-:W2:Y:S01]  /*0490*/  LDG.E R13, desc[UR6][R6.64+-0x320] ;  /* 0xfffce006060d7981 */ /* 0x000ea2000c1e1900 */
[----:B---3--:R-:W-:-:S03]  /*04a0*/  FFMA R25, R12, R15, R25 ;  /* 0x0000000f0c197223 */ /* 0x008fc60000000019 */
[----:B------:R-:W3:Y:S04]  /*04b0*/  LDG.E R12, desc[UR6][R2.64+0x44] ;  /* 0x00004406020c7981 */ /* 0x000ee8000c1e1900 */
[----:B------:R-:W3:Y:S01]  /*04c0*/  LDG.E R15, desc[UR6][R6.64+-0x190] ;  /* 0xfffe7006060f7981 */ /* 0x000ee2000c1e1900 */
[----:B----4-:R-:W-:-:S03]  /*04d0*/  FFMA R8, R14, R17, R25 ;  /* 0x000000110e087223 */ /* 0x010fc60000000019 */
[----:B------:R-:W4:Y:S01]  /*04e0*/  LDG.E R14, desc[UR6][R2.64+0x48] ;  /* 0x00004806020e7981 */ /* 0x000f22000c1e1900 */
[----:B------:R-:W-:-:S03]  /*04f0*/  IADD3 R9, PT, PT, R11, 0x7d0, RZ ;  /* 0x000007d00b097810 */ /* 0x000fc60007ffe0ff */
[----:B------:R-:W4:Y:S01]  /*0500*/  LDG.E R17, desc[UR6][R6.64] ;  /* 0x0000000606117981 */ /* 0x000f22000c1e1900 */
[----:B-----5:R-:W-:Y:S01]  /*0510*/  FFMA R29, R29, R24, R8 ;  /* 0x000000181d1d7223 */ /* 0x020fe20000000008 */
[----:B------:R-:W-:Y:S02]  /*0520*/  IMAD.WIDE R8, R9, 0x4, R4 ;  /* 0x0000000409087825 */ /* 0x000fe400078e0204 */
[----:B------:R0:W5:Y:S02]  /*0530*/  LDG.E R25, desc[UR6][R6.64+0x190] ;  /* 0x0001900606197981 */ /* 0x000164000c1e1900 */
[----:B------:R-:W-:Y:S02]  /*0540*/  FFMA R29, R20, R23, R29 ;  /* 0x00000017141d7223 */ /* 0x000fe4000000001d */
[----:B------:R-:W5:Y:S04]  /*0550*/  LDG.E R20, desc[UR6][R2.64+0x50] ;  /* 0x0000500602147981 */ /* 0x000f68000c1e1900 */
[----:B------:R-:W5:Y:S01]  /*0560*/  LDG.E R23, desc[UR6][R8.64+-0x320] ;  /* 0xfffce00608177981 */ /* 0x000f62000c1e1900 */
[----:B------:R-:W-:-:S03]  /*0570*/  FFMA R29, R16, R19, R29 ;  /* 0x00000013101d7223 */ /* 0x000fc6000000001d */
[----:B------:R-:W5:Y:S04]  /*0580*/  LDG.E R16, desc[UR6][R2.64+0x54] ;  /* 0x0000540602107981 */ /* 0x000f68000c1e1900 */
[----:B------:R-:W5:Y:S01]  /*0590*/  LDG.E R19, desc[UR6][R8.64+-0x190] ;  /* 0xfffe700608137981 */ /* 0x000f62000c1e1900 */
[----:B0-----:R-:W-:-:S03]  /*05a0*/  FFMA R6, R18, R21, R29 ;  /* 0x0000001512067223 */ /* 0x001fc6000000001d */
[----:B------:R-:W5:Y:S04]  /*05b0*/  LDG.E R18, desc[UR6][R2.64+0x58] ;  /* 0x0000580602127981 */ /* 0x000f68000c1e1900 */
[----:B------:R-:W5:Y:S01]  /*05c0*/  LDG.E R21, desc[UR6][R8.64] ;  /* 0x0000000608157981 */ /* 0x000f62000c1e1900 */
[----:B------:R-:W-:Y:S01]  /*05d0*/  IADD3 R7, PT, PT, R11, 0x960, RZ ;  /* 0x000009600b077810 */ /* 0x000fe20007ffe0ff */
        /* <DEDUP_REMOVED lines=71> */
[----:B-----5:R-:W-:-:S03]  /*0a50*/  FFMA R29, R29, R24, R8 ;  /* 0x000000181d1d7223 */ /* 0x020fc60000000008 */
[----:B------:R0:W5:Y:S01]  /*0a60*/  LDG.E R25, desc[UR6][R6.64+0x190] ;  /* 0x0001900606197981 */ /* 0x000162000c1e1900 */
[----:B------:R-:W-:-:S04]  /*0a70*/  IMAD.WIDE R8, R9, 0x4, R4 ;  /* 0x0000000409087825 */ /* 0x000fc800078e0204 */
[----:B------:R-:W-:Y:S01]  /*0a80*/  FFMA R29, R20, R27, R29 ;  /* 0x0000001b141d7223 */ /* 0x000fe2000000001d */
        /* <DEDUP_REMOVED lines=24> */
[----:B-----5:R-:W-:-:S03]  /*0c10*/  FFMA R29, R26, R25, R29 ;  /* 0x000000191a1d7223 */ /* 0x020fc6000000001d */
[----:B------:R-:W5:Y:S01]  /*0c20*/  LDG.E R25, desc[UR6][R2.64+0xcc] ;  /* 0x0000cc0602197981 */ /* 0x000f62000c1e1900 */
[----:B------:R-:W-:-:S04]  /*0c30*/  IMAD.WIDE R8, R9, 0x4, R4 ;  /* 0x0000000409087825 */ /* 0x000fc800078e0204 */
        /* <DEDUP_REMOVED lines=25> */
[----:B-----5:R-:W-:-:S03]  /*0dd0*/  FFMA R29, R25, R22, R8 ;  /* 0x00000016191d7223 */ /* 0x020fc60000000008 */
[----:B------:R-:W5:Y:S01]  /*0de0*/  LDG.E R25, desc[UR6][R2.64+0xec] ;  /* 0x0000ec0602197981 */ /* 0x000f62000c1e1900 */
        /* <DEDUP_REMOVED lines=14> */
[----:B------:R-:W5:Y:S02]  /*0ed0*/  LDG.E R23, desc[UR6][R2.64+0xfc] ;  /* 0x0000fc0602177981 */ /* 0x000f64000c1e1900 */
[----:B--2---:R-:W-:Y:S02]  /*0ee0*/  FFMA R26, R13, R0, R26 ;  /* 0x000000000d1a7223 */ /* 0x004fe4000000001a */
        /* <DEDUP_REMOVED lines=11> */
[----:B------:R-:W-:-:S03]  /*0fa0*/  IMAD.WIDE R8, R9, 0x4, R4 ;  /* 0x0000000409087825 */ /* 0x000fc600078e0204 */
[----:B------:R-:W5:Y:S01]  /*0fb0*/  LDG.E R25, desc[UR6][R2.64+0x10c] ;  /* 0x00010c0602197981 */ /* 0x000f62000c1e1900 */
[----:B------:R-:W-:-:S03]  /*0fc0*/  FFMA R22, R22, R27, R29 ;  /* 0x0000001b16167223 */ /* 0x000fc6000000001d */
        /* <DEDUP_REMOVED lines=47> */
[----:B----4-:R-:W-:Y:S01]  /*12c0*/  FFMA R14, R17, R14, R22 ;  /* 0x0000000e110e7223 */ /* 0x010fe20000000016 */
[----:B0-----:R-:W-:Y:S02]  /*12d0*/  IADD3 R9, PT, PT, R11, 0x20d0, RZ ;  /* 0x000020d00b097810 */ /* 0x001fe40007ffe0ff */
[----:B------:R-:W4:Y:S04]  /*12e0*/  LDG.E R17, desc[UR6][R6.64] ;  /* 0x0000000606117981 */ /* 0x000f28000c1e1900 */
[----:B------:R-:W4:Y:S01]  /*12f0*/  LDG.E R22, desc[UR6][R2.64+0x14c] ;  /* 0x00014c0602167981 */ /* 0x000f22000c1e1900 */
[----:B-----5:R-:W-:-:S03]  /*1300*/  FFMA R24, R25, R24, R14 ;  /* 0x0000001819187223 */ /* 0x020fc6000000000e */
[----:B------:R-:W4:Y:S01]  /*1310*/  LDG.E R14, desc[UR6][R2.64+0x148] ;  /* 0x00014806020e7981 */ /* 0x000f22000c1e1900 */
[----:B------:R-:W-:-:S03]  /*1320*/  IMAD.WIDE R8, R9, 0x4, R4 ;  /* 0x0000000409087825 */ /* 0x000fc600078e0204 */
[----:B------:R0:W5:Y:S01]  /*1330*/  LDG.E R25, desc[UR6][R6.64+0x190] ;  /* 0x0001900606197981 */ /* 0x000162000c1e1900 */
[----:B------:R-:W-:-:S03]  /*1340*/  FFMA R24, R27, R20, R24 ;  /* 0x000000141b187223 */ /* 0x000fc60000000018 */
        /* <DEDUP_REMOVED lines=19> */
[----:B0-----:R-:W-:Y:S01]  /*1480*/  IADD3 R9, PT, PT, R11, 0x23f0, RZ ;  /* 0x000023f00b097810 */ /* 0x001fe20007ffe0ff */
[----:B----4-:R-:W-:Y:S02]  /*1490*/  FFMA R17, R14, R17, R29 ;  /* 0x000000110e117223 */ /* 0x010fe4000000001d */
[----:B------:R-:W4:Y:S02]  /*14a0*/  LDG.E R14, desc[UR6][R2.64+0x168] ;  /* 0x00016806020e7981 */ /* 0x000f24000c1e1900 */
[----:B-----5:R-:W-:-:S02]  /*14b0*/  FFMA R25, R22, R25, R17 ;  /* 0x0000001916197223 */ /* 0x020fc40000000011 */
[----:B------:R-:W4:Y:S01]  /*14c0*/  LDG.E R17, desc[UR6][R6.64] ;  /* 0x0000000606117981 */ /* 0x000f22000c1e1900 */
[----:B------:R-:W-:-:S04]  /*14d0*/  IMAD.WIDE R8, R9, 0x4, R4 ;  /* 0x0000000409087825 */ /* 0x000fc800078e0204 */
[----:B------:R-:W-:Y:S01]  /*14e0*/  FFMA R27, R20, R27, R25 ;  /* 0x0000001b141b7223 */ /* 0x000fe20000000019 */
[----:B------:R-:W5:Y:S04]  /*14f0*/  LDG.E R22, desc[UR6][R8.64+0x190] ;  /* 0x0001900608167981 */ /* 0x000f68000c1e1900 */
[----:B------:R0:W5:Y:S04]  /*1500*/  LDG.E R25, desc[UR6][R6.64+0x190] ;  /* 0x0001900606197981 */ /* 0x000168000c1e1900 */
[----:B------:R-:W5:Y:S01]  /*1510*/  LDG.E R20, desc[UR6][R2.64+0x16c] ;  /* 0x00016c0602147981 */ /* 0x000f62000c1e1900 */
[----:B------:R-:W-:-:S03]  /*1520*/  FFMA R27, R16, R19, R27 ;  /* 0x00000013101b7223 */ /* 0x000fc6000000001b */
[----:B------:R-:W5:Y:S04]  /*1530*/  LDG.E R16, desc[UR6][R2.64+0x170] ;  /* 0x0001700602107981 */ /* 0x000f68000c1e1900 */
[----:B------:R-:W5:Y:S01]  /*1540*/  LDG.E R19, desc[UR6][R8.64+-0x320] ;  /* 0xfffce00608137981 */ /* 0x000f62000c1e1900 */
[----:B------:R-:W-:Y:S01]  /*1550*/  FFMA R29, R18, R21, R27 ;  /* 0x00000015121d7223 */ /* 0x000fe2000000001b */
[----:B0-----:R-:W-:Y:S02]  /*1560*/  IADD3 R7, PT, PT, R11, 0x2580, RZ ;  /* 0x000025800b077810 */ /* 0x001fe40007ffe0ff */
[----:B------:R-:W5:Y:S04]  /*1570*/  LDG.E R27, desc[UR6][R2.64+0x174] ;  /* 0x00017406021b7981 */ /* 0x000f68000c1e1900 */
[----:B------:R-:W5:Y:S01]  /*1580*/  LDG.E R18, desc[UR6][R8.64+-0x190] ;  /* 0xfffe700608127981 */ /* 0x000f62000c1e1900 */
[----:B------:R-:W-:-:S03]  /*1590*/  IMAD.WIDE R4, R7, 0x4, R4 ;  /* 0x0000000407047825 */ /* 0x000fc600078e0204 */
[----:B------:R3:W5:Y:S04]  /*15a0*/  LDG.E R21, desc[UR6][R8.64] ;  /* 0x0000000608157981 */ /* 0x000768000c1e1900 */
[----:B------:R-:W5:Y:S01]  /*15b0*/  LDG.E R6, desc[UR6][R2.64+0x178] ;  /* 0x0001780602067981 */ /* 0x000f62000c1e1900 */
[----:B------:R-:W-:-:S03]  /*15c0*/  FFMA R26, R24, R23, R29 ;  /* 0x00000017181a7223 */ /* 0x000fc6000000001d */
[----:B------:R-:W5:Y:S04]  /*15d0*/  LDG.E R7, desc[UR6][R2.64+0x17c] ;  /* 0x00017c0602077981 */ /* 0x000f68000c1e1900 */
[----:B------:R-:W5:Y:S04]  /*15e0*/  LDG.E R23, desc[UR6][R2.64+0x180] ;  /* 0x0001800602177981 */ /* 0x000f68000c1e1900 */
[----:B------:R-:W5:Y:S04]  /*15f0*/  LDG.E R24, desc[UR6][R4.64+-0x320] ;  /* 0xfffce00604187981 */ /* 0x000f68000c1e1900 */
[----:B------:R-:W5:Y:S01]  /*1600*/  LDG.E R29, desc[UR6][R2.64+0x18c] ;  /* 0x00018c06021d7981 */ /* 0x000f62000c1e1900 */
[----:B--2---:R-:W-:-:S03]  /*1610*/  FFMA R26, R13, R0, R26 ;  /* 0x000000000d1a7223 */ /* 0x004fc6000000001a */
[----:B------:R-:W2:Y:S04]  /*1620*/  LDG.E R0, desc[UR6][R2.64+0x184] ;  /* 0x0001840602007981 */ /* 0x000ea8000c1e1900 */
[----:B------:R-:W2:Y:S01]  /*1630*/  LDG.E R13, desc[UR6][R4.64+-0x190] ;  /* 0xfffe7006040d7981 */ /* 0x000ea2000c1e1900 */
[----:B---3--:R-:W-:-:S03]  /*1640*/  FFMA R9, R15, R12, R26 ;  /* 0x0000000c0f097223 */ /* 0x008fc6000000001a */
[----:B------:R-:W3:Y:S04]  /*1650*/  LDG.E R15, desc[UR6][R2.64+0x188] ;  /* 0x00018806020f7981 */ /* 0x000ee8000c1e1900 */
[----:B------:R-:W3:Y:S04]  /*1660*/  LDG.E R26, desc[UR6][R4.64] ;  /* 0x00000006041a7981 */ /* 0x000ee8000c1e1900 */
[----:B------:R-:W3:Y:S01]  /*1670*/  LDG.E R12, desc[UR6][R4.64+0x190] ;  /* 0x00019006040c7981 */ /* 0x000ee2000c1e1900 */
[----:B----4-:R-:W-:-:S04]  /*1680*/  FFMA R9, R14, R17, R9 ;  /* 0x000000110e097223 */ /* 0x010fc80000000009 */
[----:B-----5:R-:W-:-:S04]  /*1690*/  FFMA R9, R20, R25, R9 ;  /* 0x0000001914097223 */ /* 0x020fc80000000009 */
[----:B------:R-:W-:Y:S02]  /*16a0*/  FFMA R16, R16, R19, R9 ;  /* 0x0000001310107223 */ /* 0x000fe40000000009 */
[----:B------:R-:W0:Y:S02]  /*16b0*/  LDC.64 R8, c[0x0][0x390] ;  /* 0x0000e400ff087b82 */ /* 0x000e240000000a00 */
[----:B------:R-:W-:-:S04]  /*16c0*/  FFMA R27, R27, R18, R16 ;  /* 0x000000121b1b7223 */ /* 0x000fc80000000010 */
[----:B------:R-:W-:-:S04]  /*16d0*/  FFMA R6, R6, R21, R27 ;  /* 0x0000001506067223 */ /* 0x000fc8000000001b */
[----:B------:R-:W-:Y:S01]  /*16e0*/  FFMA R6, R7, R22, R6 ;  /* 0x0000001607067223 */ /* 0x000fe20000000006 */
[----:B------:R-:W-:-:S03]  /*16f0*/  IADD3 R11, PT, PT, R11, R10, RZ ;  /* 0x0000000a0b0b7210 */ /* 0x000fc60007ffe0ff */
[----:B------:R-:W-:Y:S02]  /*1700*/  FFMA R23, R23, R24, R6 ;  /* 0x0000001817177223 */ /* 0x000fe40000000006 */
[----:B0-----:R-:W-:-:S04]  /*1710*/  IMAD.WIDE R8, R11, 0x4, R8 ;  /* 0x000000040b087825 */ /* 0x001fc800078e0208 */
[----:B--2---:R-:W-:-:S04]  /*1720*/  FFMA R0, R0, R13, R23 ;  /* 0x0000000d00007223 */ /* 0x004fc80000000017 */
[----:B---3--:R-:W-:-:S04]  /*1730*/  FFMA R0, R15, R26, R0 ;  /* 0x0000001a0f007223 */ /* 0x008fc80000000000 */
[----:B------:R-:W-:-:S05]  /*1740*/  FFMA R29, R29, R12, R0 ;  /* 0x0000000c1d1d7223 */ /* 0x000fca0000000000 */
[----:B------:R-:W-:Y:S01]  /*1750*/  STG.E desc[UR6][R8.64], R29 ;  /* 0x0000001d08007986 */ /* 0x000fe2000c101906 */
[----:B------:R-:W-:Y:S05]  /*1760*/  EXIT ;  /* 0x000000000000794d */ /* 0x000fea0003800000 */
.L_x_0:
[----:B------:R-:W-:-:S00]  /*1770*/  BRA `(.L_x_0) ;  /* 0xfffffffc00fc7947 */ /* 0x000fc0000383ffff */
[----:B------:R-:W-:-:S00]  /*1780*/  NOP ;  /* 0x0000000000007918 */ /* 0x000fc00000000000 */
[----:B------:R-:W-:-:S00]  /*1790*/  NOP ;  /* 0x0000000000007918 */ /* 0x000fc00000000000 */
[----:B------:R-:W-:-:S00]  /*17a0*/  NOP ;  /* 0x0000000000007918 */ /* 0x000fc00000000000 */
[----:B------:R-:W-:-:S00]  /*17b0*/  NOP ;  /* 0x0000000000007918 */ /* 0x000fc00000000000 */
[----:B------:R-:W-:-:S00]  /*17c0*/  NOP ;  /* 0x0000000000007918 */ /* 0x000fc00000000000 */
[----:B------:R-:W-:-:S00]  /*17d0*/  NOP ;  /* 0x0000000000007918 */ /* 0x000fc00000000000 */
[----:B------:R-:W-:-:S00]  /*17e0*/  NOP ;  /* 0x0000000000007918 */ /* 0x000fc00000000000 */
[----:B------:R-:W-:-:S00]  /*17f0*/  NOP ;  /* 0x0000000000007918 */ /* 0x000fc00000000000 */
.L_x_1:


//--------------------- .nv.shared.reserved.0     --------------------------
	.section	.nv.shared.reserved.0,"aw",@nobits
	.weak		__nv_reservedSMEM_offset_0_alias
	.size		__nv_reservedSMEM_offset_0_alias, 0, 64
	.other		__nv_reservedSMEM_offset_0_alias,@"STO_CUDA_RESERVED_SHARED STV_DEFAULT"
__nv_reservedSMEM_offset_0_alias:
	.zero		0
	.zero		64


//--------------------- .nv.constant0._Z11mult2MatrixPfS_S_ --------------------------
	.section	.nv.constant0._Z11mult2MatrixPfS_S_,"a",@progbits
	.sectionflags	@""
	.align	4
.nv.constant0._Z11mult2MatrixPfS_S_:
	.zero		920


//--------------------- SYMBOLS --------------------------

	.type		.nv.reservedSmem.offset0,@object
	.size		.nv.reservedSmem.offset0,0x4
